	.headerflags	@"EF_CUDA_TEXMODE_UNIFIED EF_CUDA_64BIT_ADDRESS EF_CUDA_ACCELERATORS EF_CUDA_SM90 EF_CUDA_VIRTUAL_SM(EF_CUDA_SM90)"
	.elftype	@"ET_EXEC"


//--------------------- .nv.info                  --------------------------
	.section	.nv.info,"",@"SHT_CUDA_INFO"
	.align	4


	//----- nvinfo : EIATTR_REGCOUNT
	.align		4
        /*0000*/ 	.byte	0x04, 0x2f
        /*0002*/ 	.short	(.L_2 - .L_1)
	.align		4
.L_1:
        /*0004*/ 	.word	index@(kda_gate_fwd_kernel)
        /*0008*/ 	.word	0x00000011


	//----- nvinfo : EIATTR_FRAME_SIZE
	.align		4
.L_2:
        /*000c*/ 	.byte	0x04, 0x11
        /*000e*/ 	.short	(.L_4 - .L_3)
	.align		4
.L_3:
        /*0010*/ 	.word	index@(kda_gate_fwd_kernel)
        /*0014*/ 	.word	0x00000000


	//----- nvinfo : EIATTR_MIN_STACK_SIZE
	.align		4
.L_4:
        /*0018*/ 	.byte	0x04, 0x12
        /*001a*/ 	.short	(.L_6 - .L_5)
	.align		4
.L_5:
        /*001c*/ 	.word	index@(kda_gate_fwd_kernel)
        /*0020*/ 	.word	0x00000000
.L_6:


//--------------------- .nv.info.kda_gate_fwd_kernel --------------------------
	.section	.nv.info.kda_gate_fwd_kernel,"",@"SHT_CUDA_INFO"
	.sectionflags	@""
	.align	4


	//----- nvinfo : EIATTR_CUDA_API_VERSION
	.align		4
        /*0000*/ 	.byte	0x04, 0x37
        /*0002*/ 	.short	(.L_8 - .L_7)
.L_7:
        /*0004*/ 	.word	0x00000080


	//----- nvinfo : EIATTR_KPARAM_INFO
	.align		4
.L_8:
        /*0008*/ 	.byte	0x04, 0x17
        /*000a*/ 	.short	(.L_10 - .L_9)
.L_9:
        /*000c*/ 	.word	0x00000000
        /*0010*/ 	.short	0x0006
        /*0012*/ 	.short	0x0028
        /*0014*/ 	.byte	0x00, 0xf4, 0x21, 0x00


	//----- nvinfo : EIATTR_KPARAM_INFO
	.align		4
.L_10:
        /*0018*/ 	.byte	0x04, 0x17
        /*001a*/ 	.short	(.L_12 - .L_11)
.L_11:
        /*001c*/ 	.word	0x00000000
        /*0020*/ 	.short	0x0005
        /*0022*/ 	.short	0x0020
        /*0024*/ 	.byte	0x00, 0xf4, 0x21, 0x00


	//----- nvinfo : EIATTR_KPARAM_INFO
	.align		4
.L_12:
        /*0028*/ 	.byte	0x04, 0x17
        /*002a*/ 	.short	(.L_14 - .L_13)
.L_13:
        /*002c*/ 	.word	0x00000000
        /*0030*/ 	.short	0x0004
        /*0032*/ 	.short	0x001c
        /*0034*/ 	.byte	0x00, 0xf0, 0x11, 0x00


	//----- nvinfo : EIATTR_KPARAM_INFO
	.align		4
.L_14:
        /*0038*/ 	.byte	0x04, 0x17
        /*003a*/ 	.short	(.L_16 - .L_15)
.L_15:
        /*003c*/ 	.word	0x00000000
        /*0040*/ 	.short	0x0003
        /*0042*/ 	.short	0x0018
        /*0044*/ 	.byte	0x00, 0xf0, 0x11, 0x00


	//----- nvinfo : EIATTR_KPARAM_INFO
	.align		4
.L_16:
        /*0048*/ 	.byte	0x04, 0x17
        /*004a*/ 	.short	(.L_18 - .L_17)
.L_17:
        /*004c*/ 	.word	0x00000000
        /*0050*/ 	.short	0x0002
        /*0052*/ 	.short	0x0010
        /*0054*/ 	.byte	0x00, 0xf4, 0x21, 0x00


	//----- nvinfo : EIATTR_KPARAM_INFO
	.align		4
.L_18:
        /*0058*/ 	.byte	0x04, 0x17
        /*005a*/ 	.short	(.L_20 - .L_19)
.L_19:
        /*005c*/ 	.word	0x00000000
        /*0060*/ 	.short	0x0001
        /*0062*/ 	.short	0x0008
        /*0064*/ 	.byte	0x00, 0xf4, 0x21, 0x00


	//----- nvinfo : EIATTR_KPARAM_INFO
	.align		4
.L_20:
        /*0068*/ 	.byte	0x04, 0x17
        /*006a*/ 	.short	(.L_22 - .L_21)
.L_21:
        /*006c*/ 	.word	0x00000000
        /*0070*/ 	.short	0x0000
        /*0072*/ 	.short	0x0000
        /*0074*/ 	.byte	0x00, 0xf4, 0x21, 0x00


	//----- nvinfo : EIATTR_SPARSE_MMA_MASK
	.align		4
.L_22:
        /*0078*/ 	.byte	0x03, 0x50
        /*007a*/ 	.short	0x0000


	//----- nvinfo : EIATTR_MAXREG_COUNT
	.align		4
        /*007c*/ 	.byte	0x03, 0x1b
        /*007e*/ 	.short	0x00ff


	//----- nvinfo : EIATTR_EXIT_INSTR_OFFSETS
	.align		4
        /*0080*/ 	.byte	0x04, 0x1c
        /*0082*/ 	.short	(.L_24 - .L_23)


	//   ....[0]....
.L_23:
        /*0084*/ 	.word	0x00000730


	//   ....[1]....
        /*0088*/ 	.word	0x00000750


	//----- nvinfo : EIATTR_REQNTID
	.align		4
.L_24:
        /*008c*/ 	.byte	0x04, 0x10
        /*008e*/ 	.short	(.L_26 - .L_25)
.L_25:
        /*0090*/ 	.word	0x00000100
        /*0094*/ 	.word	0x00000001
        /*0098*/ 	.word	0x00000001


	//----- nvinfo : EIATTR_CBANK_PARAM_SIZE
	.align		4
.L_26:
        /*009c*/ 	.byte	0x03, 0x19
        /*009e*/ 	.short	0x0030


	//----- nvinfo : EIATTR_PARAM_CBANK
	.align		4
        /*00a0*/ 	.byte	0x04, 0x0a
        /*00a2*/ 	.short	(.L_28 - .L_27)
	.align		4
.L_27:
        /*00a4*/ 	.word	index@(.nv.constant0.kda_gate_fwd_kernel)
        /*00a8*/ 	.short	0x0210
        /*00aa*/ 	.short	0x0030


	//----- nvinfo : EIATTR_SW_WAR
	.align		4
.L_28:
        /*00ac*/ 	.byte	0x04, 0x36
        /*00ae*/ 	.short	(.L_30 - .L_29)
.L_29:
        /*00b0*/ 	.word	0x00000008
.L_30:


//--------------------- .nv.callgraph             --------------------------
	.section	.nv.callgraph,"",@"SHT_CUDA_CALLGRAPH"
	.align	4
	.sectionentsize	8
	.align		4
        /*0000*/ 	.word	0x00000000
	.align		4
        /*0004*/ 	.word	0xffffffff
	.align		4
        /*0008*/ 	.word	0x00000000
	.align		4
        /*000c*/ 	.word	0xfffffffe
	.align		4
        /*0010*/ 	.word	0x00000000
	.align		4
        /*0014*/ 	.word	0xfffffffd
	.align		4
        /*0018*/ 	.word	0x00000000
	.align		4
        /*001c*/ 	.word	0xfffffffc


//--------------------- .nv.constant4             --------------------------
	.section	.nv.constant4,"a",@progbits
	.align	8
	.align		8
.nv.constant4:
        /*0000*/ 	.dword	_$_str


//--------------------- .text.kda_gate_fwd_kernel --------------------------
	.section	.text.kda_gate_fwd_kernel,"ax",@progbits
	.align	128
        .global         kda_gate_fwd_kernel
        .type           kda_gate_fwd_kernel,@function
        .size           kda_gate_fwd_kernel,(.L_x_1 - kda_gate_fwd_kernel)
        .other          kda_gate_fwd_kernel,@"STO_CUDA_ENTRY STV_DEFAULT"
kda_gate_fwd_kernel:
.text.kda_gate_fwd_kernel:
[----:B------:R-:W0:Y:S01]  /*0000*/  LDC R1, c[0x0][0x28] ;  /* 0x00000a00ff017b82 */ /* 0x000e220000000800 */
[----:B------:R-:W1:Y:S07]  /*0010*/  S2R R2, SR_TID.X ;  /* 0x0000000000027919 */ /* 0x000e6e0000002100 */
[----:B------:R-:W2:Y:S01]  /*0020*/  S2UR UR5, SR_CTAID.Y ;  /* 0x00000000000579c3 */ /* 0x000ea20000002600 */
[----:B------:R-:W-:Y:S01]  /*0030*/  ULDC.64 UR8, c[0x0][0x228] ;  /* 0x00008a0000087ab9 */ /* 0x000fe20000000a00 */
[----:B------:R-:W3:Y:S01]  /*0040*/  S2R R0, SR_CTAID.X ;  /* 0x0000000000007919 */ /* 0x000ee20000002500 */
[----:B------:R-:W-:-:S02]  /*0050*/  USHF.R.S32.HI UR6, URZ, 0x1f, UR8 ;  /* 0x0000001f3f067899 */ /* 0x000fc40008011408 */
[----:B------:R-:W-:-:S04]  /*0060*/  UIMAD UR4, UR9, 0xc, URZ ;  /* 0x0000000c090478a4 */ /* 0x000fc8000f8e023f */
[----:B------:R-:W-:Y:S01]  /*0070*/  USHF.R.S32.HI UR7, URZ, 0x1f, UR4 ;  /* 0x0000001f3f077899 */ /* 0x000fe20008011404 */
[----:B-1----:R-:W-:Y:S02]  /*0080*/  SHF.R.U32.HI R3, RZ, 0x3, R2 ;  /* 0x00000003ff037819 */ /* 0x002fe40000011602 */
[----:B------:R-:W-:Y:S02]  /*0090*/  SHF.L.U32 R2, R2, 0x1, RZ ;  /* 0x0000000102027819 */ /* 0x000fe400000006ff */
[----:B---3--:R-:W-:Y:S02]  /*00a0*/  SHF.L.U32 R0, R0, 0x5, RZ ;  /* 0x0000000500007819 */ /* 0x008fe400000006ff */
[----:B------:R-:W-:Y:S02]  /*00b0*/  SGXT.U32 R3, R3, 0x5 ;  /* 0x000000050303781a */ /* 0x000fe40000000000 */
[----:B------:R-:W-:Y:S02]  /*00c0*/  LOP3.LUT R2, R2, 0xe, RZ, 0xc0, !PT ;  /* 0x0000000e02027812 */ /* 0x000fe400078ec0ff */
[----:B------:R-:W-:-:S02]  /*00d0*/  LOP3.LUT R7, R3, R0, RZ, 0xfc, !PT ;  /* 0x0000000003077212 */ /* 0x000fc400078efcff */
[----:B------:R-:W-:Y:S02]  /*00e0*/  SHF.R.S32.HI R3, RZ, 0x1f, R0 ;  /* 0x0000001fff037819 */ /* 0x000fe40000011400 */
[----:B------:R-:W-:Y:S01]  /*00f0*/  ISETP.GE.U32.AND P0, PT, R7, UR8, PT ;  /* 0x0000000807007c0c */ /* 0x000fe2000bf06070 */
[----:B--2---:R-:W-:Y:S02]  /*0100*/  UIMAD UR8, UR5, 0x30, URZ ;  /* 0x00000030050878a4 */ /* 0x004fe4000f8e023f */
[C---:B------:R-:W-:Y:S01]  /*0110*/  IMAD R6, R3.reuse, UR4, RZ ;  /* 0x0000000403067c24 */ /* 0x040fe2000f8e02ff */
[----:B------:R-:W-:Y:S01]  /*0120*/  ISETP.GE.AND.EX P0, PT, R3, UR6, PT, P0 ;  /* 0x0000000603007c0c */ /* 0x000fe2000bf06300 */
[----:B------:R-:W-:-:S03]  /*0130*/  HFMA2.MMA R3, -RZ, RZ, 0, 0 ;  /* 0x00000000ff037435 */ /* 0x000fc600000001ff */
[----:B------:R-:W-:-:S04]  /*0140*/  ISETP.GT.AND P0, PT, R0, -0x1, !P0 ;  /* 0xffffffff0000780c */ /* 0x000fc80004704270 */
[----:B------:R-:W-:Y:S01]  /*0150*/  ISETP.LT.U32.AND P0, PT, R2, 0xc, P0 ;  /* 0x0000000c0200780c */ /* 0x000fe20000701070 */
[C---:B------:R-:W-:Y:S01]  /*0160*/  IMAD.WIDE.U32 R4, R7.reuse, UR4, R2 ;  /* 0x0000000407047c25 */ /* 0x040fe2000f8e0002 */
[----:B------:R-:W-:Y:S01]  /*0170*/  UIMAD UR4, UR5, 0xc, URZ ;  /* 0x0000000c050478a4 */ /* 0x000fe2000f8e023f */
[----:B------:R-:W-:Y:S02]  /*0180*/  MOV R2, RZ ;  /* 0x000000ff00027202 */ /* 0x000fe40000000f00 */
[----:B------:R-:W-:Y:S01]  /*0190*/  IMAD R3, R7, UR7, R6 ;  /* 0x0000000707037c24 */ /* 0x000fe2000f8e0206 */
[----:B------:R-:W-:Y:S02]  /*01a0*/  ULDC.64 UR6, c[0x0][0x210] ;  /* 0x0000840000067ab9 */ /* 0x000fe40000000a00 */
[----:B------:R-:W-:Y:S02]  /*01b0*/  UIADD3 UR6, UP0, UR8, UR6, URZ ;  /* 0x0000000608067290 */ /* 0x000fe4000ff1e03f */
[----:B------:R-:W-:Y:S01]  /*01c0*/  IADD3 R3, R5, R3, RZ ;  /* 0x0000000305037210 */ /* 0x000fe20007ffe0ff */
[----:B------:R-:W-:Y:S01]  /*01d0*/  ULDC.64 UR8, c[0x0][0x208] ;  /* 0x0000820000087ab9 */ /* 0x000fe20000000a00 */
[C---:B------:R-:W-:Y:S01]  /*01e0*/  SHF.L.U32 R5, R4.reuse, 0x2, RZ ;  /* 0x0000000204057819 */ /* 0x040fe200000006ff */
[----:B------:R-:W-:Y:S01]  /*01f0*/  ULEA.HI.X UR7, UR4, UR7, URZ, 0x2, UP0 ;  /* 0x0000000704077291 */ /* 0x000fe200080f143f */
[----:B------:R-:W-:Y:S01]  /*0200*/  SHF.L.U64.HI R4, R4, 0x2, R3 ;  /* 0x0000000204047819 */ /* 0x000fe20000010203 */
[----:B------:R-:W-:Y:S01]  /*0210*/  HFMA2.MMA R3, -RZ, RZ, 0, 0 ;  /* 0x00000000ff037435 */ /* 0x000fe200000001ff */
[----:B------:R-:W-:-:S04]  /*0220*/  IADD3 R8, P1, R5, UR6, RZ ;  /* 0x0000000605087c10 */ /* 0x000fc8000ff3e0ff */
[----:B------:R-:W-:Y:S01]  /*0230*/  IADD3.X R9, R4, UR7, RZ, P1, !PT ;  /* 0x0000000704097c10 */ /* 0x000fe20008ffe4ff */
[----:B------:R-:W-:-:S04]  /*0240*/  ULDC.64 UR6, c[0x0][0x218] ;  /* 0x0000860000067ab9 */ /* 0x000fc80000000a00 */
[----:B------:R-:W2:Y:S01]  /*0250*/  @P0 LDG.E.64 R2, desc[UR8][R8.64] ;  /* 0x0000000808020981 */ /* 0x000ea2000c1e1b00 */
[----:B------:R-:W-:-:S04]  /*0260*/  ULEA UR6, UP0, UR5, UR6, 0x2 ;  /* 0x0000000605067291 */ /* 0x000fc8000f80103f */
[----:B------:R-:W-:Y:S02]  /*0270*/  ULEA.HI.X UR5, UR5, UR7, URZ, 0x2, UP0 ;  /* 0x0000000705057291 */ /* 0x000fe400080f143f */
[----:B------:R-:W-:Y:S01]  /*0280*/  MOV R6, UR6 ;  /* 0x0000000600067c02 */ /* 0x000fe20008000f00 */
[----:B------:R-:W-:-:S03]  /*0290*/  ULDC.64 UR6, c[0x0][0x220] ;  /* 0x0000880000067ab9 */ /* 0x000fc60000000a00 */
[----:B------:R-:W-:-:S05]  /*02a0*/  MOV R7, UR5 ;  /* 0x0000000500077c02 */ /* 0x000fca0008000f00 */
[----:B------:R1:W3:Y:S01]  /*02b0*/  LDG.E R0, desc[UR8][R6.64] ;  /* 0x0000000806007981 */ /* 0x0002e2000c1e1900 */
[----:B------:R-:W-:Y:S01]  /*02c0*/  MOV R14, 0x3e055027 ;  /* 0x3e055027000e7802 */ /* 0x000fe20000000f00 */
[----:B------:R-:W-:-:S04]  /*02d0*/  ULEA UR5, UP0, UR4, UR6, 0x2 ;  /* 0x0000000604057291 */ /* 0x000fc8000f80103f */
[----:B------:R-:W-:Y:S01]  /*02e0*/  ULEA.HI.X UR4, UR4, UR7, URZ, 0x2, UP0 ;  /* 0x0000000704047291 */ /* 0x000fe200080f143f */
[C---:B--2---:R-:W-:Y:S01]  /*02f0*/  FMUL R12, R3.reuse, 1.4426950216293334961 ;  /* 0x3fb8aa3b030c7820 */ /* 0x044fe20000400000 */
[----:B------:R-:W-:Y:S01]  /*0300*/  FMUL R10, R2, 1.4426950216293334961 ;  /* 0x3fb8aa3b020a7820 */ /* 0x000fe20000400000 */
[----:B------:R-:W-:-:S03]  /*0310*/  FSETP.GT.AND P3, PT, R3, 20, PT ;  /* 0x41a000000300780b */ /* 0x000fc60003f64000 */
[----:B------:R-:W-:Y:S02]  /*0320*/  FSETP.GEU.AND P2, PT, R12, -126, PT ;  /* 0xc2fc00000c00780b */ /* 0x000fe40003f4e000 */
[----:B------:R-:W-:-:S11]  /*0330*/  FSETP.GEU.AND P1, PT, R10, -126, PT ;  /* 0xc2fc00000a00780b */ /* 0x000fd60003f2e000 */
[----:B------:R-:W-:Y:S02]  /*0340*/  @!P2 FMUL R12, R12, 0.5 ;  /* 0x3f0000000c0ca820 */ /* 0x000fe40000400000 */
[----:B------:R-:W-:Y:S02]  /*0350*/  @!P1 FMUL R10, R10, 0.5 ;  /* 0x3f0000000a0a9820 */ /* 0x000fe40000400000 */
[----:B------:R-:W2:Y:S08]  /*0360*/  MUFU.EX2 R9, R12 ;  /* 0x0000000c00097308 */ /* 0x000eb00000000800 */
[----:B------:R-:W4:Y:S01]  /*0370*/  MUFU.EX2 R8, R10 ;  /* 0x0000000a00087308 */ /* 0x000f220000000800 */
[----:B--2---:R-:W-:-:S04]  /*0380*/  @!P2 FMUL R9, R9, R9 ;  /* 0x000000090909a220 */ /* 0x004fc80000400000 */
[----:B-1----:R-:W-:Y:S01]  /*0390*/  FADD R6, R9, 1 ;  /* 0x3f80000009067421 */ /* 0x002fe20000000000 */
[----:B----4-:R-:W-:-:S04]  /*03a0*/  @!P1 FMUL R8, R8, R8 ;  /* 0x0000000808089220 */ /* 0x010fc80000400000 */
[C---:B------:R-:W-:Y:S02]  /*03b0*/  IADD3 R11, R6.reuse, -0x3f2aaaab, RZ ;  /* 0xc0d55555060b7810 */ /* 0x040fe40007ffe0ff */
[----:B------:R-:W-:Y:S01]  /*03c0*/  ISETP.GE.U32.AND P6, PT, R6, 0x7f800000, PT ;  /* 0x7f8000000600780c */ /* 0x000fe20003fc6070 */
[----:B------:R-:W-:Y:S01]  /*03d0*/  FADD R7, R8, 1 ;  /* 0x3f80000008077421 */ /* 0x000fe20000000000 */
[----:B------:R-:W-:Y:S02]  /*03e0*/  LOP3.LUT R11, R11, 0xff800000, RZ, 0xc0, !PT ;  /* 0xff8000000b0b7812 */ /* 0x000fe400078ec0ff */
[----:B------:R-:W-:Y:S02]  /*03f0*/  FSETP.GT.AND P1, PT, R2, 20, PT ;  /* 0x41a000000200780b */ /* 0x000fe40003f24000 */
[----:B------:R-:W-:Y:S02]  /*0400*/  IADD3 R8, R7, -0x3f2aaaab, RZ ;  /* 0xc0d5555507087810 */ /* 0x000fe40007ffe0ff */
[----:B------:R-:W-:-:S02]  /*0410*/  IADD3 R12, R6, -R11, RZ ;  /* 0x8000000b060c7210 */ /* 0x000fc40007ffe0ff */
[----:B------:R-:W-:Y:S02]  /*0420*/  LOP3.LUT R8, R8, 0xff800000, RZ, 0xc0, !PT ;  /* 0xff80000008087812 */ /* 0x000fe400078ec0ff */
[C---:B------:R-:W-:Y:S01]  /*0430*/  ISETP.GE.U32.AND P5, PT, R7.reuse, 0x7f800000, PT ;  /* 0x7f8000000700780c */ /* 0x040fe20003fa6070 */
[----:B------:R-:W-:Y:S01]  /*0440*/  FADD R10, R12, -1 ;  /* 0xbf8000000c0a7421 */ /* 0x000fe20000000000 */
[----:B------:R-:W-:Y:S02]  /*0450*/  IADD3 R9, R7, -R8, RZ ;  /* 0x8000000807097210 */ /* 0x000fe40007ffe0ff */
[----:B------:R-:W-:Y:S01]  /*0460*/  FSETP.NEU.AND P2, PT, R6, RZ, PT ;  /* 0x000000ff0600720b */ /* 0x000fe20003f4d000 */
[C---:B------:R-:W-:Y:S02]  /*0470*/  FFMA.FTZ R13, R10.reuse, -R14, 0.14084610342979431152 ;  /* 0x3e1039f60a0d7423 */ /* 0x040fe4000001080e */
[----:B------:R-:W-:Y:S02]  /*0480*/  FADD R9, R9, -1 ;  /* 0xbf80000009097421 */ /* 0x000fe40000000000 */
[----:B------:R-:W-:-:S02]  /*0490*/  FFMA.FTZ R13, R10, R13, -0.12148627638816833496 ;  /* 0xbdf8cdcc0a0d7423 */ /* 0x000fc4000001000d */
[C---:B------:R-:W-:Y:S01]  /*04a0*/  FFMA.FTZ R12, R9.reuse, -R14, 0.14084610342979431152 ;  /* 0x3e1039f6090c7423 */ /* 0x040fe2000001080e */
[----:B---3--:R-:W-:Y:S01]  /*04b0*/  FMUL R14, R0, 1.4426950216293334961 ;  /* 0x3fb8aa3b000e7820 */ /* 0x008fe20000400000 */
[C---:B------:R-:W-:Y:S01]  /*04c0*/  FFMA.FTZ R13, R10.reuse, R13, 0.13980610668659210205 ;  /* 0x3e0f29550a0d7423 */ /* 0x040fe2000001000d */
[----:B------:R-:W-:Y:S01]  /*04d0*/  I2FP.F32.S32 R0, R11 ;  /* 0x0000000b00007245 */ /* 0x000fe20000201400 */
[C---:B------:R-:W-:Y:S01]  /*04e0*/  FFMA.FTZ R12, R9.reuse, R12, -0.12148627638816833496 ;  /* 0xbdf8cdcc090c7423 */ /* 0x040fe2000001000c */
[----:B------:R-:W-:Y:S01]  /*04f0*/  @P6 MOV R11, 0x7f800000 ;  /* 0x7f800000000b6802 */ /* 0x000fe20000000f00 */
[----:B------:R-:W-:Y:S01]  /*0500*/  FFMA.FTZ R13, R10, R13, -0.16684235632419586182 ;  /* 0xbe2ad8b90a0d7423 */ /* 0x000fe2000001000d */
[----:B------:R-:W-:Y:S01]  /*0510*/  FSETP.GEU.AND P4, PT, R14, -126, PT ;  /* 0xc2fc00000e00780b */ /* 0x000fe20003f8e000 */
[----:B------:R-:W-:Y:S02]  /*0520*/  FFMA.FTZ R12, R9, R12, 0.13980610668659210205 ;  /* 0x3e0f2955090c7423 */ /* 0x000fe4000001000c */
[----:B------:R-:W-:-:S02]  /*0530*/  FFMA.FTZ R13, R10, R13, 0.20012299716472625732 ;  /* 0x3e4ced0b0a0d7423 */ /* 0x000fc4000001000d */
[C---:B------:R-:W-:Y:S02]  /*0540*/  FFMA.FTZ R12, R9.reuse, R12, -0.16684235632419586182 ;  /* 0xbe2ad8b9090c7423 */ /* 0x040fe4000001000c */
[C---:B------:R-:W-:Y:S02]  /*0550*/  FFMA.FTZ R13, R10.reuse, R13, -0.24999669194221496582 ;  /* 0xbe7fff220a0d7423 */ /* 0x040fe4000001000d */
[C---:B------:R-:W-:Y:S02]  /*0560*/  FFMA.FTZ R12, R9.reuse, R12, 0.20012299716472625732 ;  /* 0x3e4ced0b090c7423 */ /* 0x040fe4000001000c */
[----:B------:R-:W-:Y:S02]  /*0570*/  FFMA.FTZ R13, R10, R13, 0.33333182334899902344 ;  /* 0x3eaaaa780a0d7423 */ /* 0x000fe4000001000d */
[----:B------:R-:W-:Y:S01]  /*0580*/  FFMA.FTZ R12, R9, R12, -0.24999669194221496582 ;  /* 0xbe7fff22090c7423 */ /* 0x000fe2000001000c */
[----:B------:R-:W-:Y:S01]  /*0590*/  @!P4 FMUL R14, R14, 0.5 ;  /* 0x3f0000000e0ec820 */ /* 0x000fe20000400000 */
[----:B------:R-:W-:-:S02]  /*05a0*/  FFMA.FTZ R13, R10, R13, -0.5 ;  /* 0xbf0000000a0d7423 */ /* 0x000fc4000001000d */
[C---:B------:R-:W-:Y:S02]  /*05b0*/  FFMA.FTZ R12, R9.reuse, R12, 0.33333182334899902344 ;  /* 0x3eaaaa78090c7423 */ /* 0x040fe4000001000c */
[C---:B------:R-:W-:Y:S01]  /*05c0*/  FMUL R13, R10.reuse, R13 ;  /* 0x0000000d0a0d7220 */ /* 0x040fe20000400000 */
[----:B------:R-:W1:Y:S01]  /*05d0*/  MUFU.EX2 R14, R14 ;  /* 0x0000000e000e7308 */ /* 0x000e620000000800 */
[C---:B------:R-:W-:Y:S02]  /*05e0*/  FFMA.FTZ R12, R9.reuse, R12, -0.5 ;  /* 0xbf000000090c7423 */ /* 0x040fe4000001000c */
[----:B------:R-:W-:Y:S01]  /*05f0*/  FFMA.FTZ R13, R10, R13, R10 ;  /* 0x0000000d0a0d7223 */ /* 0x000fe2000001000a */
[----:B------:R-:W-:Y:S01]  /*0600*/  FFMA.FTZ R10, R0, 1.1920928955078125e-07, RZ ;  /* 0x34000000000a7823 */ /* 0x000fe200000100ff */
[----:B------:R-:W-:Y:S01]  /*0610*/  I2FP.F32.S32 R0, R8 ;  /* 0x0000000800007245 */ /* 0x000fe20000201400 */
[C---:B------:R-:W-:Y:S01]  /*0620*/  FMUL R12, R9.reuse, R12 ;  /* 0x0000000c090c7220 */ /* 0x040fe20000400000 */
[----:B------:R-:W-:Y:S01]  /*0630*/  @P5 MOV R8, 0x7f800000 ;  /* 0x7f80000000085802 */ /* 0x000fe20000000f00 */
[----:B------:R-:W-:Y:S01]  /*0640*/  FFMA.FTZ R10, R10, 0.69314718246459960938, R13 ;  /* 0x3f3172180a0a7823 */ /* 0x000fe2000001000d */
[----:B------:R-:W-:Y:S01]  /*0650*/  @P6 FFMA.FTZ R10, R6, R11, +INF ;  /* 0x7f800000060a6423 */ /* 0x000fe2000001000b */
[----:B------:R-:W-:Y:S01]  /*0660*/  FFMA.FTZ R9, R9, R12, R9 ;  /* 0x0000000c09097223 */ /* 0x000fe20000010009 */
[----:B------:R-:W-:-:S03]  /*0670*/  FFMA.FTZ R0, R0, 1.1920928955078125e-07, RZ ;  /* 0x3400000000007823 */ /* 0x000fc600000100ff */
[----:B------:R-:W-:Y:S01]  /*0680*/  @!P3 FSEL R3, R10, -INF , P2 ;  /* 0xff8000000a03b808 */ /* 0x000fe20001000000 */
[----:B------:R-:W-:Y:S01]  /*0690*/  FFMA.FTZ R0, R0, 0.69314718246459960938, R9 ;  /* 0x3f31721800007823 */ /* 0x000fe20000010009 */
[C---:B------:R-:W-:Y:S01]  /*06a0*/  @P5 FFMA.FTZ R0, R7.reuse, R8, +INF ;  /* 0x7f80000007005423 */ /* 0x040fe20000010008 */
[----:B------:R-:W-:Y:S01]  /*06b0*/  FSETP.NEU.AND P5, PT, R7, RZ, PT ;  /* 0x000000ff0700720b */ /* 0x000fe20003fad000 */
[----:B-1----:R-:W-:-:S03]  /*06c0*/  @!P4 FMUL R14, R14, R14 ;  /* 0x0000000e0e0ec220 */ /* 0x002fc60000400000 */
[----:B------:R-:W-:Y:S01]  /*06d0*/  @!P1 FSEL R2, R0, -INF , P5 ;  /* 0xff80000000029808 */ /* 0x000fe20002800000 */
[----:B------:R-:W-:Y:S01]  /*06e0*/  FADD R14, RZ, -R14 ;  /* 0x8000000eff0e7221 */ /* 0x000fe20000000000 */
[----:B------:R-:W-:-:S03]  /*06f0*/  IADD3 R6, P1, R5, UR5, RZ ;  /* 0x0000000505067c10 */ /* 0x000fc6000ff3e0ff */
[----:B------:R-:W-:Y:S01]  /*0700*/  FMUL R2, R14, R2 ;  /* 0x000000020e027220 */ /* 0x000fe20000400000 */
[----:B------:R-:W-:Y:S01]  /*0710*/  IADD3.X R7, R4, UR4, RZ, P1, !PT ;  /* 0x0000000404077c10 */ /* 0x000fe20008ffe4ff */
[----:B------:R-:W-:Y:S01]  /*0720*/  FMUL R3, R14, R3 ;  /* 0x000000030e037220 */ /* 0x000fe20000400000 */
[----:B0-----:R-:W-:Y:S07]  /*0730*/  @!P0 EXIT ;  /* 0x000000000000894d */ /* 0x001fee0003800000 */
[----:B------:R-:W-:Y:S01]  /*0740*/  STG.E.64 desc[UR8][R6.64], R2 ;  /* 0x0000000206007986 */ /* 0x000fe2000c101b08 */
[----:B------:R-:W-:Y:S05]  /*0750*/  EXIT ;  /* 0x000000000000794d */ /* 0x000fea0003800000 */
.L_x_0:
[----:B------:R-:W-:-:S00]  /*0760*/  BRA `(.L_x_0) ;  /* 0xfffffffc00fc7947 */ /* 0x000fc0000383ffff */
[----:B------:R-:W-:-:S00]  /*0770*/  NOP ;  /* 0x0000000000007918 */ /* 0x000fc00000000000 */
        /* <DEDUP_REMOVED lines=8> */
.L_x_1:


//--------------------- .nv.global.init           --------------------------
	.section	.nv.global.init,"aw",@progbits
.nv.global.init:
	.type		_$_str,@object
	.size		_$_str,(.L_0 - _$_str)
_$_str:
        /*0000*/ 	.byte	0x5f, 0x5f, 0x43, 0x55, 0x44, 0x41, 0x5f, 0x46, 0x54, 0x5a, 0x00
.L_0:


//--------------------- .nv.shared.reserved.0     --------------------------
	.section	.nv.shared.reserved.0,"aw",@nobits
	.weak		__nv_reservedSMEM_offset_0_alias
	.size		__nv_reservedSMEM_offset_0_alias, 0, 0
	.other		__nv_reservedSMEM_offset_0_alias,@"STO_CUDA_RESERVED_SHARED STV_DEFAULT"
__nv_reservedSMEM_offset_0_alias:
	.zero		0


//--------------------- .nv.constant0.kda_gate_fwd_kernel --------------------------
	.section	.nv.constant0.kda_gate_fwd_kernel,"a",@progbits
	.sectionflags	@""
	.align	4
.nv.constant0.kda_gate_fwd_kernel:
	.zero		576


//--------------------- SYMBOLS --------------------------

	.type		.nv.reservedSmem.offset0,@object
	.size		.nv.reservedSmem.offset0,0x4
